//
// Generated by NVIDIA NVVM Compiler
//
// Compiler Build ID: CL-36424714
// Cuda compilation tools, release 13.0, V13.0.88
// Based on NVVM 20.0.0
//

.version 9.0
.target sm_100
.address_size 64

	// .globl	spmv_csr_kernel

.visible .entry spmv_csr_kernel(
	.param .u64 .ptr .align 1 spmv_csr_kernel_param_0,
	.param .u64 .ptr .align 1 spmv_csr_kernel_param_1,
	.param .u64 .ptr .align 1 spmv_csr_kernel_param_2,
	.param .u64 spmv_csr_kernel_param_3,
	.param .u64 .ptr .align 1 spmv_csr_kernel_param_4,
	.param .u64 .ptr .align 1 spmv_csr_kernel_param_5
)
{
	.reg .pred 	%p<11>;
	.reg .b32 	%r<65>;
	.reg .b32 	%f<114>;
	.reg .b64 	%rd<102>;

	ld.param.u64 	%rd19, [spmv_csr_kernel_param_0];
	ld.param.u64 	%rd17, [spmv_csr_kernel_param_1];
	ld.param.u64 	%rd20, [spmv_csr_kernel_param_2];
	ld.param.u64 	%rd21, [spmv_csr_kernel_param_3];
	ld.param.u64 	%rd22, [spmv_csr_kernel_param_4];
	ld.param.u64 	%rd18, [spmv_csr_kernel_param_5];
	cvta.to.global.u64 	%rd1, %rd22;
	cvta.to.global.u64 	%rd2, %rd20;
	cvta.to.global.u64 	%rd3, %rd19;
	mov.u32 	%r20, %ctaid.x;
	mov.u32 	%r21, %ntid.x;
	mov.u32 	%r22, %tid.x;
	mad.lo.s32 	%r23, %r20, %r21, %r22;
	cvt.u64.u32 	%rd4, %r23;
	setp.le.u64 	%p1, %rd21, %rd4;
	@%p1 bra 	$L__BB0_15;
	cvt.u32.u64 	%r24, %rd4;
	cvta.to.global.u64 	%rd23, %rd17;
	shl.b64 	%rd24, %rd4, 2;
	add.s64 	%rd25, %rd23, %rd24;
	ld.global.u32 	%r61, [%rd25];
	add.s32 	%r25, %r24, 1;
	mul.wide.u32 	%rd26, %r25, 4;
	add.s64 	%rd27, %rd23, %rd26;
	ld.global.u32 	%r2, [%rd27];
	setp.ge.u32 	%p2, %r61, %r2;
	mov.f32 	%f113, 0f00000000;
	@%p2 bra 	$L__BB0_14;
	add.s32 	%r26, %r61, 1;
	max.u32 	%r27, %r2, %r26;
	sub.s32 	%r3, %r27, %r61;
	and.b32  	%r4, %r3, 15;
	sub.s32 	%r28, %r61, %r27;
	setp.gt.u32 	%p3, %r28, -16;
	mov.f32 	%f113, 0f00000000;
	@%p3 bra 	$L__BB0_5;
	and.b32  	%r29, %r3, -16;
	neg.s32 	%r59, %r29;
	mul.wide.u32 	%rd28, %r61, 4;
	add.s64 	%rd29, %rd28, 32;
	add.s64 	%rd99, %rd3, %rd29;
	add.s64 	%rd98, %rd2, %rd29;
	mov.f32 	%f113, 0f00000000;
$L__BB0_4:
	.pragma "nounroll";
	ld.global.f32 	%f18, [%rd99+-32];
	ld.global.u32 	%r30, [%rd98+-32];
	mul.wide.s32 	%rd30, %r30, 4;
	add.s64 	%rd31, %rd1, %rd30;
	ld.global.f32 	%f19, [%rd31];
	fma.rn.f32 	%f20, %f18, %f19, %f113;
	ld.global.f32 	%f21, [%rd99+-28];
	ld.global.u32 	%r31, [%rd98+-28];
	mul.wide.s32 	%rd32, %r31, 4;
	add.s64 	%rd33, %rd1, %rd32;
	ld.global.f32 	%f22, [%rd33];
	fma.rn.f32 	%f23, %f21, %f22, %f20;
	ld.global.f32 	%f24, [%rd99+-24];
	ld.global.u32 	%r32, [%rd98+-24];
	mul.wide.s32 	%rd34, %r32, 4;
	add.s64 	%rd35, %rd1, %rd34;
	ld.global.f32 	%f25, [%rd35];
	fma.rn.f32 	%f26, %f24, %f25, %f23;
	ld.global.f32 	%f27, [%rd99+-20];
	ld.global.u32 	%r33, [%rd98+-20];
	mul.wide.s32 	%rd36, %r33, 4;
	add.s64 	%rd37, %rd1, %rd36;
	ld.global.f32 	%f28, [%rd37];
	fma.rn.f32 	%f29, %f27, %f28, %f26;
	ld.global.f32 	%f30, [%rd99+-16];
	ld.global.u32 	%r34, [%rd98+-16];
	mul.wide.s32 	%rd38, %r34, 4;
	add.s64 	%rd39, %rd1, %rd38;
	ld.global.f32 	%f31, [%rd39];
	fma.rn.f32 	%f32, %f30, %f31, %f29;
	ld.global.f32 	%f33, [%rd99+-12];
	ld.global.u32 	%r35, [%rd98+-12];
	mul.wide.s32 	%rd40, %r35, 4;
	add.s64 	%rd41, %rd1, %rd40;
	ld.global.f32 	%f34, [%rd41];
	fma.rn.f32 	%f35, %f33, %f34, %f32;
	ld.global.f32 	%f36, [%rd99+-8];
	ld.global.u32 	%r36, [%rd98+-8];
	mul.wide.s32 	%rd42, %r36, 4;
	add.s64 	%rd43, %rd1, %rd42;
	ld.global.f32 	%f37, [%rd43];
	fma.rn.f32 	%f38, %f36, %f37, %f35;
	ld.global.f32 	%f39, [%rd99+-4];
	ld.global.u32 	%r37, [%rd98+-4];
	mul.wide.s32 	%rd44, %r37, 4;
	add.s64 	%rd45, %rd1, %rd44;
	ld.global.f32 	%f40, [%rd45];
	fma.rn.f32 	%f41, %f39, %f40, %f38;
	ld.global.f32 	%f42, [%rd99];
	ld.global.u32 	%r38, [%rd98];
	mul.wide.s32 	%rd46, %r38, 4;
	add.s64 	%rd47, %rd1, %rd46;
	ld.global.f32 	%f43, [%rd47];
	fma.rn.f32 	%f44, %f42, %f43, %f41;
	ld.global.f32 	%f45, [%rd99+4];
	ld.global.u32 	%r39, [%rd98+4];
	mul.wide.s32 	%rd48, %r39, 4;
	add.s64 	%rd49, %rd1, %rd48;
	ld.global.f32 	%f46, [%rd49];
	fma.rn.f32 	%f47, %f45, %f46, %f44;
	ld.global.f32 	%f48, [%rd99+8];
	ld.global.u32 	%r40, [%rd98+8];
	mul.wide.s32 	%rd50, %r40, 4;
	add.s64 	%rd51, %rd1, %rd50;
	ld.global.f32 	%f49, [%rd51];
	fma.rn.f32 	%f50, %f48, %f49, %f47;
	ld.global.f32 	%f51, [%rd99+12];
	ld.global.u32 	%r41, [%rd98+12];
	mul.wide.s32 	%rd52, %r41, 4;
	add.s64 	%rd53, %rd1, %rd52;
	ld.global.f32 	%f52, [%rd53];
	fma.rn.f32 	%f53, %f51, %f52, %f50;
	ld.global.f32 	%f54, [%rd99+16];
	ld.global.u32 	%r42, [%rd98+16];
	mul.wide.s32 	%rd54, %r42, 4;
	add.s64 	%rd55, %rd1, %rd54;
	ld.global.f32 	%f55, [%rd55];
	fma.rn.f32 	%f56, %f54, %f55, %f53;
	ld.global.f32 	%f57, [%rd99+20];
	ld.global.u32 	%r43, [%rd98+20];
	mul.wide.s32 	%rd56, %r43, 4;
	add.s64 	%rd57, %rd1, %rd56;
	ld.global.f32 	%f58, [%rd57];
	fma.rn.f32 	%f59, %f57, %f58, %f56;
	ld.global.f32 	%f60, [%rd99+24];
	ld.global.u32 	%r44, [%rd98+24];
	mul.wide.s32 	%rd58, %r44, 4;
	add.s64 	%rd59, %rd1, %rd58;
	ld.global.f32 	%f61, [%rd59];
	fma.rn.f32 	%f62, %f60, %f61, %f59;
	ld.global.f32 	%f63, [%rd99+28];
	ld.global.u32 	%r45, [%rd98+28];
	mul.wide.s32 	%rd60, %r45, 4;
	add.s64 	%rd61, %rd1, %rd60;
	ld.global.f32 	%f64, [%rd61];
	fma.rn.f32 	%f113, %f63, %f64, %f62;
	add.s32 	%r61, %r61, 16;
	add.s32 	%r59, %r59, 16;
	add.s64 	%rd99, %rd99, 64;
	add.s64 	%rd98, %rd98, 64;
	setp.ne.s32 	%p4, %r59, 0;
	@%p4 bra 	$L__BB0_4;
$L__BB0_5:
	setp.eq.s32 	%p5, %r4, 0;
	@%p5 bra 	$L__BB0_14;
	and.b32  	%r11, %r3, 7;
	setp.lt.u32 	%p6, %r4, 8;
	@%p6 bra 	$L__BB0_8;
	mul.wide.u32 	%rd62, %r61, 4;
	add.s64 	%rd63, %rd3, %rd62;
	ld.global.f32 	%f66, [%rd63];
	add.s64 	%rd64, %rd2, %rd62;
	ld.global.u32 	%r46, [%rd64];
	mul.wide.s32 	%rd65, %r46, 4;
	add.s64 	%rd66, %rd1, %rd65;
	ld.global.f32 	%f67, [%rd66];
	fma.rn.f32 	%f68, %f66, %f67, %f113;
	ld.global.f32 	%f69, [%rd63+4];
	ld.global.u32 	%r47, [%rd64+4];
	mul.wide.s32 	%rd67, %r47, 4;
	add.s64 	%rd68, %rd1, %rd67;
	ld.global.f32 	%f70, [%rd68];
	fma.rn.f32 	%f71, %f69, %f70, %f68;
	ld.global.f32 	%f72, [%rd63+8];
	ld.global.u32 	%r48, [%rd64+8];
	mul.wide.s32 	%rd69, %r48, 4;
	add.s64 	%rd70, %rd1, %rd69;
	ld.global.f32 	%f73, [%rd70];
	fma.rn.f32 	%f74, %f72, %f73, %f71;
	ld.global.f32 	%f75, [%rd63+12];
	ld.global.u32 	%r49, [%rd64+12];
	mul.wide.s32 	%rd71, %r49, 4;
	add.s64 	%rd72, %rd1, %rd71;
	ld.global.f32 	%f76, [%rd72];
	fma.rn.f32 	%f77, %f75, %f76, %f74;
	ld.global.f32 	%f78, [%rd63+16];
	ld.global.u32 	%r50, [%rd64+16];
	mul.wide.s32 	%rd73, %r50, 4;
	add.s64 	%rd74, %rd1, %rd73;
	ld.global.f32 	%f79, [%rd74];
	fma.rn.f32 	%f80, %f78, %f79, %f77;
	ld.global.f32 	%f81, [%rd63+20];
	ld.global.u32 	%r51, [%rd64+20];
	mul.wide.s32 	%rd75, %r51, 4;
	add.s64 	%rd76, %rd1, %rd75;
	ld.global.f32 	%f82, [%rd76];
	fma.rn.f32 	%f83, %f81, %f82, %f80;
	ld.global.f32 	%f84, [%rd63+24];
	ld.global.u32 	%r52, [%rd64+24];
	mul.wide.s32 	%rd77, %r52, 4;
	add.s64 	%rd78, %rd1, %rd77;
	ld.global.f32 	%f85, [%rd78];
	fma.rn.f32 	%f86, %f84, %f85, %f83;
	ld.global.f32 	%f87, [%rd63+28];
	ld.global.u32 	%r53, [%rd64+28];
	mul.wide.s32 	%rd79, %r53, 4;
	add.s64 	%rd80, %rd1, %rd79;
	ld.global.f32 	%f88, [%rd80];
	fma.rn.f32 	%f113, %f87, %f88, %f86;
	add.s32 	%r61, %r61, 8;
$L__BB0_8:
	setp.eq.s32 	%p7, %r11, 0;
	@%p7 bra 	$L__BB0_14;
	and.b32  	%r14, %r3, 3;
	setp.lt.u32 	%p8, %r11, 4;
	@%p8 bra 	$L__BB0_11;
	mul.wide.u32 	%rd81, %r61, 4;
	add.s64 	%rd82, %rd3, %rd81;
	ld.global.f32 	%f90, [%rd82];
	add.s64 	%rd83, %rd2, %rd81;
	ld.global.u32 	%r54, [%rd83];
	mul.wide.s32 	%rd84, %r54, 4;
	add.s64 	%rd85, %rd1, %rd84;
	ld.global.f32 	%f91, [%rd85];
	fma.rn.f32 	%f92, %f90, %f91, %f113;
	ld.global.f32 	%f93, [%rd82+4];
	ld.global.u32 	%r55, [%rd83+4];
	mul.wide.s32 	%rd86, %r55, 4;
	add.s64 	%rd87, %rd1, %rd86;
	ld.global.f32 	%f94, [%rd87];
	fma.rn.f32 	%f95, %f93, %f94, %f92;
	ld.global.f32 	%f96, [%rd82+8];
	ld.global.u32 	%r56, [%rd83+8];
	mul.wide.s32 	%rd88, %r56, 4;
	add.s64 	%rd89, %rd1, %rd88;
	ld.global.f32 	%f97, [%rd89];
	fma.rn.f32 	%f98, %f96, %f97, %f95;
	ld.global.f32 	%f99, [%rd82+12];
	ld.global.u32 	%r57, [%rd83+12];
	mul.wide.s32 	%rd90, %r57, 4;
	add.s64 	%rd91, %rd1, %rd90;
	ld.global.f32 	%f100, [%rd91];
	fma.rn.f32 	%f113, %f99, %f100, %f98;
	add.s32 	%r61, %r61, 4;
$L__BB0_11:
	setp.eq.s32 	%p9, %r14, 0;
	@%p9 bra 	$L__BB0_14;
	mul.wide.u32 	%rd92, %r61, 4;
	add.s64 	%rd101, %rd2, %rd92;
	add.s64 	%rd100, %rd3, %rd92;
	neg.s32 	%r64, %r14;
$L__BB0_13:
	.pragma "nounroll";
	ld.global.f32 	%f101, [%rd100];
	ld.global.u32 	%r58, [%rd101];
	mul.wide.s32 	%rd93, %r58, 4;
	add.s64 	%rd94, %rd1, %rd93;
	ld.global.f32 	%f102, [%rd94];
	fma.rn.f32 	%f113, %f101, %f102, %f113;
	add.s64 	%rd101, %rd101, 4;
	add.s64 	%rd100, %rd100, 4;
	add.s32 	%r64, %r64, 1;
	setp.ne.s32 	%p10, %r64, 0;
	@%p10 bra 	$L__BB0_13;
$L__BB0_14:
	cvta.to.global.u64 	%rd95, %rd18;
	add.s64 	%rd97, %rd95, %rd24;
	ld.global.f32 	%f103, [%rd97];
	add.f32 	%f104, %f113, %f103;
	st.global.f32 	[%rd97], %f104;
$L__BB0_15:
	ret;

}


// ===== COMPILED SASS (sm_100) =====

	.target	sm_100

	.elftype	@"ET_EXEC"


//--------------------- .note.nv.tkinfo           --------------------------
	.section	.note.nv.tkinfo,"",@"SHT_NOTE"
	.sectionflags	@"SHF_NOTE_NV_TKINFO"
	.tkinfo
        /*0018*/ 	.word	0x00000002
        /*0030*/ 	.string	""
        /*0030*/ 	.string	"ptxas"
        /*0030*/ 	.string	"Cuda compilation tools, release 13.0, V13.0.88"
        /*0030*/ 	.string	"Build cuda_13.0.r13.0/compiler.36424714_0"
        /*0030*/ 	.string	"-arch sm_100 -m 64 "



//--------------------- .note.nv.cuinfo           --------------------------
	.section	.note.nv.cuinfo,"",@"SHT_NOTE"
	.sectionflags	@"SHF_NOTE_NV_CUINFO"
        /*0018*/ 	.short	0x0002
        /*001a*/ 	.short	0x0064
        /*001c*/ 	.short	0x0082
	.zero		2


//--------------------- .nv.info                  --------------------------
	.section	.nv.info,"",@"SHT_CUDA_INFO"
	.align	4


	//----- nvinfo : EIATTR_REGCOUNT
	.align		4
        /*0000*/ 	.byte	0x04, 0x2f
        /*0002*/ 	.short	(.L_1 - .L_0)
	.align		4
.L_0:
        /*0004*/ 	.word	index@(spmv_csr_kernel)
        /*0008*/ 	.word	0x00000020


	//----- nvinfo : EIATTR_FRAME_SIZE
	.align		4
.L_1:
        /*000c*/ 	.byte	0x04, 0x11
        /*000e*/ 	.short	(.L_3 - .L_2)
	.align		4
.L_2:
        /*0010*/ 	.word	index@(spmv_csr_kernel)
        /*0014*/ 	.word	0x00000000


	//----- nvinfo : EIATTR_MIN_STACK_SIZE
	.align		4
.L_3:
        /*0018*/ 	.byte	0x04, 0x12
        /*001a*/ 	.short	(.L_5 - .L_4)
	.align		4
.L_4:
        /*001c*/ 	.word	index@(spmv_csr_kernel)
        /*0020*/ 	.word	0x00000000
.L_5:


//--------------------- .nv.compat                --------------------------
	.section	.nv.compat,"",@"SHT_CUDA_COMPAT_INFO"
	.align	4
        /*0000*/ 	.byte	0x02, 0x09, 0x00, 0x00, 0x02, 0x02, 0x01, 0x00, 0x02, 0x05, 0x05, 0x00, 0x03, 0x07, 0x01, 0x01
        /*0010*/ 	.byte	0x02, 0x03, 0x00, 0x00, 0x02, 0x06, 0x01, 0x00, 0x04, 0x0b, 0x08, 0x00, 0x09, 0x00, 0x00, 0x00
        /*0020*/ 	.byte	0x00, 0x00, 0x00, 0x00


//--------------------- .nv.info.spmv_csr_kernel  --------------------------
	.section	.nv.info.spmv_csr_kernel,"",@"SHT_CUDA_INFO"
	.sectionflags	@""
	.align	4


	//----- nvinfo : EIATTR_CUDA_API_VERSION
	.align		4
        /*0000*/ 	.byte	0x04, 0x37
        /*0002*/ 	.short	(.L_7 - .L_6)
.L_6:
        /*0004*/ 	.word	0x00000082


	//----- nvinfo : EIATTR_KPARAM_INFO
	.align		4
.L_7:
        /*0008*/ 	.byte	0x04, 0x17
        /*000a*/ 	.short	(.L_9 - .L_8)
.L_8:
        /*000c*/ 	.word	0x00000000
        /*0010*/ 	.short	0x0005
        /*0012*/ 	.short	0x0028
        /*0014*/ 	.byte	0x00, 0xf5, 0x21, 0x00


	//----- nvinfo : EIATTR_KPARAM_INFO
	.align		4
.L_9:
        /*0018*/ 	.byte	0x04, 0x17
        /*001a*/ 	.short	(.L_11 - .L_10)
.L_10:
        /*001c*/ 	.word	0x00000000
        /*0020*/ 	.short	0x0004
        /*0022*/ 	.short	0x0020
        /*0024*/ 	.byte	0x00, 0xf5, 0x21, 0x00


	//----- nvinfo : EIATTR_KPARAM_INFO
	.align		4
.L_11:
        /*0028*/ 	.byte	0x04, 0x17
        /*002a*/ 	.short	(.L_13 - .L_12)
.L_12:
        /*002c*/ 	.word	0x00000000
        /*0030*/ 	.short	0x0003
        /*0032*/ 	.short	0x0018
        /*0034*/ 	.byte	0x00, 0xf0, 0x21, 0x00


	//----- nvinfo : EIATTR_KPARAM_INFO
	.align		4
.L_13:
        /*0038*/ 	.byte	0x04, 0x17
        /*003a*/ 	.short	(.L_15 - .L_14)
.L_14:
        /*003c*/ 	.word	0x00000000
        /*0040*/ 	.short	0x0002
        /*0042*/ 	.short	0x0010
        /*0044*/ 	.byte	0x00, 0xf5, 0x21, 0x00


	//----- nvinfo : EIATTR_KPARAM_INFO
	.align		4
.L_15:
        /*0048*/ 	.byte	0x04, 0x17
        /*004a*/ 	.short	(.L_17 - .L_16)
.L_16:
        /*004c*/ 	.word	0x00000000
        /*0050*/ 	.short	0x0001
        /*0052*/ 	.short	0x0008
        /*0054*/ 	.byte	0x00, 0xf5, 0x21, 0x00


	//----- nvinfo : EIATTR_KPARAM_INFO
	.align		4
.L_17:
        /*0058*/ 	.byte	0x04, 0x17
        /*005a*/ 	.short	(.L_19 - .L_18)
.L_18:
        /*005c*/ 	.word	0x00000000
        /*0060*/ 	.short	0x0000
        /*0062*/ 	.short	0x0000
        /*0064*/ 	.byte	0x00, 0xf5, 0x21, 0x00


	//----- nvinfo : EIATTR_SPARSE_MMA_MASK
	.align		4
.L_19:
        /*0068*/ 	.byte	0x03, 0x50
        /*006a*/ 	.short	0x0000


	//----- nvinfo : EIATTR_MAXREG_COUNT
	.align		4
        /*006c*/ 	.byte	0x03, 0x1b
        /*006e*/ 	.short	0x00ff


	//----- nvinfo : EIATTR_MERCURY_ISA_VERSION
	.align		4
        /*0070*/ 	.byte	0x03, 0x5f
        /*0072*/ 	.short	0x0101


	//----- nvinfo : EIATTR_VRC_CTA_INIT_COUNT
	.align		4
        /*0074*/ 	.byte	0x02, 0x4a
	.zero		1
	.zero		1


	//----- nvinfo : EIATTR_EXIT_INSTR_OFFSETS
	.align		4
        /*0078*/ 	.byte	0x04, 0x1c
        /*007a*/ 	.short	(.L_21 - .L_20)


	//   ....[0]....
.L_20:
        /*007c*/ 	.word	0x00000080


	//   ....[1]....
        /*0080*/ 	.word	0x00000ff0


	//----- nvinfo : EIATTR_CRS_STACK_SIZE
	.align		4
.L_21:
        /*0084*/ 	.byte	0x04, 0x1e
        /*0086*/ 	.short	(.L_23 - .L_22)
.L_22:
        /*0088*/ 	.word	0x00000000


	//----- nvinfo : EIATTR_CBANK_PARAM_SIZE
	.align		4
.L_23:
        /*008c*/ 	.byte	0x03, 0x19
        /*008e*/ 	.short	0x0030


	//----- nvinfo : EIATTR_PARAM_CBANK
	.align		4
        /*0090*/ 	.byte	0x04, 0x0a
        /*0092*/ 	.short	(.L_25 - .L_24)
	.align		4
.L_24:
        /*0094*/ 	.word	index@(.nv.constant0.spmv_csr_kernel)
        /*0098*/ 	.short	0x0380
        /*009a*/ 	.short	0x0030


	//----- nvinfo : EIATTR_SW_WAR
	.align		4
.L_25:
        /*009c*/ 	.byte	0x04, 0x36
        /*009e*/ 	.short	(.L_27 - .L_26)
.L_26:
        /*00a0*/ 	.word	0x00000008
.L_27:


//--------------------- .nv.callgraph             --------------------------
	.section	.nv.callgraph,"",@"SHT_CUDA_CALLGRAPH"
	.align	4
	.sectionentsize	8
	.align		4
        /*0000*/ 	.word	0x00000000
	.align		4
        /*0004*/ 	.word	0xffffffff
	.align		4
        /*0008*/ 	.word	0x00000000
	.align		4
        /*000c*/ 	.word	0xfffffffe
	.align		4
        /*0010*/ 	.word	0x00000000
	.align		4
        /*0014*/ 	.word	0xfffffffd
	.align		4
        /*0018*/ 	.word	0x00000000
	.align		4
        /*001c*/ 	.word	0xfffffffc


//--------------------- .text.spmv_csr_kernel     --------------------------
	.section	.text.spmv_csr_kernel,"ax",@progbits
	.align	128
        .global         spmv_csr_kernel
        .type           spmv_csr_kernel,@function
        .size           spmv_csr_kernel,(.L_x_11 - spmv_csr_kernel)
        .other          spmv_csr_kernel,@"STO_CUDA_ENTRY STV_DEFAULT"
spmv_csr_kernel:
.text.spmv_csr_kernel:
[----:B------:R-:W-:Y:S01]  /*0000*/  LDC R1, c[0x0][0x37c] ;  /* 0x0000df00ff017b82 */ /* 0x000fe20000000800 */
[----:B------:R-:W0:Y:S07]  /*0010*/  S2R R3, SR_TID.X ;  /* 0x0000000000037919 */ /* 0x000e2e0000002100 */
[----:B------:R-:W0:Y:S01]  /*0020*/  S2UR UR4, SR_CTAID.X ;  /* 0x00000000000479c3 */ /* 0x000e220000002500 */
[----:B------:R-:W1:Y:S07]  /*0030*/  LDCU.64 UR6, c[0x0][0x398] ;  /* 0x00007300ff0677ac */ /* 0x000e6e0008000a00 */
[----:B------:R-:W0:Y:S02]  /*0040*/  LDC R2, c[0x0][0x360] ;  /* 0x0000d800ff027b82 */ /* 0x000e240000000800 */
[----:B0-----:R-:W-:-:S05]  /*0050*/  IMAD R2, R2, UR4, R3 ;  /* 0x0000000402027c24 */ /* 0x001fca000f8e0203 */
[----:B-1----:R-:W-:-:S04]  /*0060*/  ISETP.GE.U32.AND P0, PT, R2, UR6, PT ;  /* 0x0000000602007c0c */ /* 0x002fc8000bf06070 */
[----:B------:R-:W-:-:S13]  /*0070*/  ISETP.GE.U32.AND.EX P0, PT, RZ, UR7, PT, P0 ;  /* 0x00000007ff007c0c */ /* 0x000fda000bf06100 */
[----:B------:R-:W-:Y:S05]  /*0080*/  @P0 EXIT ;  /* 0x000000000000094d */ /* 0x000fea0003800000 */
[----:B------:R-:W0:Y:S01]  /*0090*/  LDC.64 R4, c[0x0][0x388] ;  /* 0x0000e200ff047b82 */ /* 0x000e220000000a00 */
[----:B------:R-:W1:Y:S01]  /*00a0*/  LDCU.64 UR6, c[0x0][0x388] ;  /* 0x00007100ff0677ac */ /* 0x000e620008000a00 */
[C---:B------:R-:W-:Y:S02]  /*00b0*/  SHF.L.U32 R0, R2.reuse, 0x2, RZ ;  /* 0x0000000202007819 */ /* 0x040fe400000006ff */
[----:B------:R-:W-:Y:S01]  /*00c0*/  IADD3 R3, PT, PT, R2, 0x1, RZ ;  /* 0x0000000102037810 */ /* 0x000fe20007ffe0ff */
[----:B------:R-:W2:Y:S01]  /*00d0*/  LDCU.64 UR4, c[0x0][0x358] ;  /* 0x00006b00ff0477ac */ /* 0x000ea20008000a00 */
[----:B------:R-:W-:Y:S02]  /*00e0*/  SHF.R.U32.HI R2, RZ, 0x1e, R2 ;  /* 0x0000001eff027819 */ /* 0x000fe40000011602 */
[----:B-1----:R-:W-:-:S04]  /*00f0*/  IADD3 R8, P0, PT, R0, UR6, RZ ;  /* 0x0000000600087c10 */ /* 0x002fc8000ff1e0ff */
[----:B------:R-:W-:Y:S01]  /*0100*/  IADD3.X R9, PT, PT, R2, UR7, RZ, P0, !PT ;  /* 0x0000000702097c10 */ /* 0x000fe200087fe4ff */
[----:B0-----:R-:W-:-:S04]  /*0110*/  IMAD.WIDE.U32 R4, R3, 0x4, R4 ;  /* 0x0000000403047825 */ /* 0x001fc800078e0004 */
[----:B--2---:R-:W2:Y:S04]  /*0120*/  LDG.E R8, desc[UR4][R8.64] ;  /* 0x0000000408087981 */ /* 0x004ea8000c1e1900 */
[----:B------:R-:W2:Y:S01]  /*0130*/  LDG.E R5, desc[UR4][R4.64] ;  /* 0x0000000404057981 */ /* 0x000ea2000c1e1900 */
[----:B------:R-:W-:Y:S01]  /*0140*/  BSSY.RECONVERGENT B0, `(.L_x_0) ;  /* 0x00000e4000007945 */ /* 0x000fe20003800200 */
[----:B------:R-:W-:Y:S01]  /*0150*/  HFMA2 R6, -RZ, RZ, 0, 0 ;  /* 0x00000000ff067431 */ /* 0x000fe200000001ff */
[----:B--2---:R-:W-:-:S13]  /*0160*/  ISETP.GE.U32.AND P0, PT, R8, R5, PT ;  /* 0x000000050800720c */ /* 0x004fda0003f06070 */
[----:B------:R-:W-:Y:S05]  /*0170*/  @P0 BRA `(.L_x_1) ;  /* 0x0000000c00800947 */ /* 0x000fea0003800000 */
[----:B------:R-:W-:Y:S01]  /*0180*/  MOV R4, R8 ;  /* 0x0000000800047202 */ /* 0x000fe20000000f00 */
[----:B------:R-:W-:Y:S01]  /*0190*/  BSSY.RECONVERGENT B1, `(.L_x_2) ;  /* 0x000006f000017945 */ /* 0x000fe20003800200 */
[----:B------:R-:W-:Y:S02]  /*01a0*/  MOV R6, RZ ;  /* 0x000000ff00067202 */ /* 0x000fe40000000f00 */
[----:B------:R-:W-:-:S04]  /*01b0*/  VIADDMNMX.U32 R3, R4, 0x1, R5, !PT ;  /* 0x0000000104037846 */ /* 0x000fc80007800005 */
[CC--:B------:R-:W-:Y:S02]  /*01c0*/  IADD3 R5, PT, PT, -R4.reuse, R3.reuse, RZ ;  /* 0x0000000304057210 */ /* 0x0c0fe40007ffe1ff */
[----:B------:R-:W-:Y:S02]  /*01d0*/  IADD3 R3, PT, PT, R4, -R3, RZ ;  /* 0x8000000304037210 */ /* 0x000fe40007ffe0ff */
[----:B------:R-:W-:Y:S02]  /*01e0*/  LOP3.LUT R7, R5, 0xf, RZ, 0xc0, !PT ;  /* 0x0000000f05077812 */ /* 0x000fe400078ec0ff */
[----:B------:R-:W-:Y:S02]  /*01f0*/  ISETP.GT.U32.AND P1, PT, R3, -0x10, PT ;  /* 0xfffffff00300780c */ /* 0x000fe40003f24070 */
[----:B------:R-:W-:-:S11]  /*0200*/  ISETP.NE.AND P0, PT, R7, RZ, PT ;  /* 0x000000ff0700720c */ /* 0x000fd60003f05270 */
[----:B------:R-:W-:Y:S05]  /*0210*/  @P1 BRA `(.L_x_3) ;  /* 0x0000000400981947 */ /* 0x000fea0003800000 */
[----:B------:R-:W0:Y:S01]  /*0220*/  LDCU.64 UR6, c[0x0][0x380] ;  /* 0x00007000ff0677ac */ /* 0x000e220008000a00 */
[----:B------:R-:W-:Y:S01]  /*0230*/  HFMA2 R9, -RZ, RZ, 0, 0 ;  /* 0x00000000ff097431 */ /* 0x000fe200000001ff */
[----:B------:R-:W-:Y:S01]  /*0240*/  MOV R8, 0x20 ;  /* 0x0000002000087802 */ /* 0x000fe20000000f00 */
[----:B------:R-:W1:Y:S01]  /*0250*/  LDCU.64 UR8, c[0x0][0x390] ;  /* 0x00007200ff0877ac */ /* 0x000e620008000a00 */
[----:B------:R-:W-:Y:S02]  /*0260*/  LOP3.LUT R3, R5, 0xfffffff0, RZ, 0xc0, !PT ;  /* 0xfffffff005037812 */ /* 0x000fe400078ec0ff */
[----:B------:R-:W-:Y:S02]  /*0270*/  MOV R6, RZ ;  /* 0x000000ff00067202 */ /* 0x000fe40000000f00 */
[----:B------:R-:W-:Y:S01]  /*0280*/  IADD3 R3, PT, PT, -R3, RZ, RZ ;  /* 0x000000ff03037210 */ /* 0x000fe20007ffe1ff */
[----:B------:R-:W-:-:S03]  /*0290*/  IMAD.WIDE.U32 R8, R4, 0x4, R8 ;  /* 0x0000000404087825 */ /* 0x000fc600078e0008 */
[C---:B0-----:R-:W-:Y:S02]  /*02a0*/  IADD3 R10, P1, PT, R8.reuse, UR6, RZ ;  /* 0x00000006080a7c10 */ /* 0x041fe4000ff3e0ff */
[----:B-1----:R-:W-:Y:S02]  /*02b0*/  IADD3 R12, P2, PT, R8, UR8, RZ ;  /* 0x00000008080c7c10 */ /* 0x002fe4000ff5e0ff */
[C---:B------:R-:W-:Y:S02]  /*02c0*/  IADD3.X R15, PT, PT, R9.reuse, UR7, RZ, P1, !PT ;  /* 0x00000007090f7c10 */ /* 0x040fe40008ffe4ff */
[----:B------:R-:W-:-:S09]  /*02d0*/  IADD3.X R13, PT, PT, R9, UR9, RZ, P2, !PT ;  /* 0x00000009090d7c10 */ /* 0x000fd200097fe4ff */
.L_x_4:
[----:B------:R-:W2:Y:S01]  /*02e0*/  LDG.E R9, desc[UR4][R12.64+-0x20] ;  /* 0xffffe0040c097981 */ /* 0x000ea2000c1e1900 */
[----:B------:R-:W2:Y:S03]  /*02f0*/  LDC.64 R16, c[0x0][0x3a0] ;  /* 0x0000e800ff107b82 */ /* 0x000ea60000000a00 */
[----:B------:R-:W3:Y:S04]  /*0300*/  LDG.E R25, desc[UR4][R12.64+-0x1c] ;  /* 0xffffe4040c197981 */ /* 0x000ee8000c1e1900 */
[----:B------:R-:W4:Y:S04]  /*0310*/  LDG.E R23, desc[UR4][R12.64+-0x18] ;  /* 0xffffe8040c177981 */ /* 0x000f28000c1e1900 */
[----:B------:R-:W5:Y:S01]  /*0320*/  LDG.E R29, desc[UR4][R12.64+-0x14] ;  /* 0xffffec040c1d7981 */ /* 0x000f62000c1e1900 */
[----:B------:R-:W-:-:S03]  /*0330*/  MOV R14, R10 ;  /* 0x0000000a000e7202 */ /* 0x000fc60000000f00 */
[----:B------:R-:W5:Y:S04]  /*0340*/  LDG.E R19, desc[UR4][R12.64+-0x10] ;  /* 0xfffff0040c137981 */ /* 0x000f68000c1e1900 */
[----:B------:R-:W5:Y:S04]  /*0350*/  LDG.E R20, desc[UR4][R14.64+-0x20] ;  /* 0xffffe0040e147981 */ /* 0x000f68000c1e1900 */
[----:B------:R-:W5:Y:S04]  /*0360*/  LDG.E R21, desc[UR4][R12.64+-0xc] ;  /* 0xfffff4040c157981 */ /* 0x000f68000c1e1900 */
[----:B------:R-:W5:Y:S04]  /*0370*/  LDG.E R11, desc[UR4][R12.64+-0x8] ;  /* 0xfffff8040c0b7981 */ /* 0x000f68000c1e1900 */
[----:B------:R-:W5:Y:S01]  /*0380*/  LDG.E R26, desc[UR4][R14.64+-0xc] ;  /* 0xfffff4040e1a7981 */ /* 0x000f62000c1e1900 */
[----:B--2---:R-:W-:-:S05]  /*0390*/  IMAD.WIDE R8, R9, 0x4, R16 ;  /* 0x0000000409087825 */ /* 0x004fca00078e0210 */
[----:B------:R-:W2:Y:S01]  /*03a0*/  LDG.E R27, desc[UR4][R8.64] ;  /* 0x00000004081b7981 */ /* 0x000ea2000c1e1900 */
[----:B---3--:R-:W-:-:S04]  /*03b0*/  IMAD.WIDE R24, R25, 0x4, R16 ;  /* 0x0000000419187825 */ /* 0x008fc800078e0210 */
[--C-:B----4-:R-:W-:Y:S02]  /*03c0*/  IMAD.WIDE R22, R23, 0x4, R16.reuse ;  /* 0x0000000417167825 */ /* 0x110fe400078e0210 */
[----:B------:R-:W3:Y:S02]  /*03d0*/  LDG.E R25, desc[UR4][R24.64] ;  /* 0x0000000418197981 */ /* 0x000ee4000c1e1900 */
[--C-:B-----5:R-:W-:Y:S02]  /*03e0*/  IMAD.WIDE R28, R29, 0x4, R16.reuse ;  /* 0x000000041d1c7825 */ /* 0x120fe400078e0210 */
[----:B------:R-:W4:Y:S02]  /*03f0*/  LDG.E R23, desc[UR4][R22.64] ;  /* 0x0000000416177981 */ /* 0x000f24000c1e1900 */
[----:B------:R-:W-:Y:S02]  /*0400*/  IMAD.WIDE R18, R19, 0x4, R16 ;  /* 0x0000000413127825 */ /* 0x000fe400078e0210 */
[----:B------:R-:W5:Y:S04]  /*0410*/  LDG.E R10, desc[UR4][R28.64] ;  /* 0x000000041c0a7981 */ /* 0x000f68000c1e1900 */
[----:B------:R-:W3:Y:S04]  /*0420*/  LDG.E R24, desc[UR4][R14.64+-0x1c] ;  /* 0xffffe4040e187981 */ /* 0x000ee8000c1e1900 */
[----:B------:R-:W4:Y:S04]  /*0430*/  LDG.E R22, desc[UR4][R14.64+-0x18] ;  /* 0xffffe8040e167981 */ /* 0x000f28000c1e1900 */
[----:B------:R-:W5:Y:S04]  /*0440*/  LDG.E R9, desc[UR4][R14.64+-0x14] ;  /* 0xffffec040e097981 */ /* 0x000f68000c1e1900 */
[----:B------:R-:W5:Y:S04]  /*0450*/  LDG.E R8, desc[UR4][R12.64+-0x4] ;  /* 0xfffffc040c087981 */ /* 0x000f68000c1e1900 */
[----:B------:R-:W5:Y:S04]  /*0460*/  LDG.E R18, desc[UR4][R18.64] ;  /* 0x0000000412127981 */ /* 0x000f68000c1e1900 */
[----:B------:R-:W5:Y:S04]  /*0470*/  LDG.E R29, desc[UR4][R14.64+-0x10] ;  /* 0xfffff0040e1d7981 */ /* 0x000f68000c1e1900 */
[----:B------:R-:W5:Y:S01]  /*0480*/  LDG.E R19, desc[UR4][R12.64+0x4] ;  /* 0x000004040c137981 */ /* 0x000f62000c1e1900 */
[----:B--2---:R-:W-:-:S03]  /*0490*/  FFMA R6, R20, R27, R6 ;  /* 0x0000001b14067223 */ /* 0x004fc60000000006 */
[----:B------:R-:W2:Y:S01]  /*04a0*/  LDG.E R27, desc[UR4][R12.64] ;  /* 0x000000040c1b7981 */ /* 0x000ea2000c1e1900 */
[----:B------:R-:W-:-:S06]  /*04b0*/  IMAD.WIDE R20, R21, 0x4, R16 ;  /* 0x0000000415147825 */ /* 0x000fcc00078e0210 */
[----:B------:R-:W2:Y:S01]  /*04c0*/  LDG.E R20, desc[UR4][R20.64] ;  /* 0x0000000414147981 */ /* 0x000ea2000c1e1900 */
[----:B---3--:R-:W-:-:S03]  /*04d0*/  FFMA R25, R24, R25, R6 ;  /* 0x0000001918197223 */ /* 0x008fc60000000006 */
[----:B------:R-:W3:Y:S01]  /*04e0*/  LDG.E R21, desc[UR4][R14.64+-0x4] ;  /* 0xfffffc040e157981 */ /* 0x000ee2000c1e1900 */
[----:B----4-:R-:W-:Y:S01]  /*04f0*/  FFMA R6, R22, R23, R25 ;  /* 0x0000001716067223 */ /* 0x010fe20000000019 */
[----:B------:R-:W-:Y:S02]  /*0500*/  IMAD.WIDE R22, R11, 0x4, R16 ;  /* 0x000000040b167825 */ /* 0x000fe400078e0210 */
[----:B------:R-:W4:Y:S02]  /*0510*/  LDG.E R25, desc[UR4][R14.64+-0x8] ;  /* 0xfffff8040e197981 */ /* 0x000f24000c1e1900 */
[----:B-----5:R-:W-:Y:S02]  /*0520*/  FFMA R6, R9, R10, R6 ;  /* 0x0000000a09067223 */ /* 0x020fe40000000006 */
[----:B------:R-:W5:Y:S01]  /*0530*/  LDG.E R24, desc[UR4][R14.64] ;  /* 0x000000040e187981 */ /* 0x000f62000c1e1900 */
[----:B------:R-:W-:-:S03]  /*0540*/  IMAD.WIDE R8, R8, 0x4, R16 ;  /* 0x0000000408087825 */ /* 0x000fc600078e0210 */
[----:B------:R-:W4:Y:S04]  /*0550*/  LDG.E R22, desc[UR4][R22.64] ;  /* 0x0000000416167981 */ /* 0x000f28000c1e1900 */
[----:B------:R-:W3:Y:S01]  /*0560*/  LDG.E R8, desc[UR4][R8.64] ;  /* 0x0000000408087981 */ /* 0x000ee2000c1e1900 */
[----:B------:R-:W-:-:S03]  /*0570*/  FFMA R18, R29, R18, R6 ;  /* 0x000000121d127223 */ /* 0x000fc60000000006 */
[----:B------:R-:W5:Y:S04]  /*0580*/  LDG.E R29, desc[UR4][R12.64+0x8] ;  /* 0x000008040c1d7981 */ /* 0x000f68000c1e1900 */
[----:B------:R-:W5:Y:S04]  /*0590*/  LDG.E R23, desc[UR4][R12.64+0x10] ;  /* 0x000010040c177981 */ /* 0x000f68000c1e1900 */
[----:B------:R-:W5:Y:S01]  /*05a0*/  LDG.E R6, desc[UR4][R12.64+0x14] ;  /* 0x000014040c067981 */ /* 0x000f62000c1e1900 */
[----:B--2---:R-:W-:-:S03]  /*05b0*/  IMAD.WIDE R10, R27, 0x4, R16 ;  /* 0x000000041b0a7825 */ /* 0x004fc600078e0210 */
[----:B------:R-:W2:Y:S04]  /*05c0*/  LDG.E R27, desc[UR4][R12.64+0xc] ;  /* 0x00000c040c1b7981 */ /* 0x000ea8000c1e1900 */
[----:B------:R-:W2:Y:S01]  /*05d0*/  LDG.E R10, desc[UR4][R10.64] ;  /* 0x000000040a0a7981 */ /* 0x000ea2000c1e1900 */
[----:B------:R-:W-:-:S03]  /*05e0*/  FFMA R18, R26, R20, R18 ;  /* 0x000000141a127223 */ /* 0x000fc60000000012 */
[----:B------:R-:W2:Y:S04]  /*05f0*/  LDG.E R20, desc[UR4][R12.64+0x18] ;  /* 0x000018040c147981 */ /* 0x000ea8000c1e1900 */
[----:B------:R-:W2:Y:S01]  /*0600*/  LDG.E R26, desc[UR4][R12.64+0x1c] ;  /* 0x00001c040c1a7981 */ /* 0x000ea2000c1e1900 */
[----:B----4-:R-:W-:Y:S01]  /*0610*/  FFMA R22, R25, R22, R18 ;  /* 0x0000001619167223 */ /* 0x010fe20000000012 */
[----:B------:R-:W-:-:S04]  /*0620*/  IMAD.WIDE R18, R19, 0x4, R16 ;  /* 0x0000000413127825 */ /* 0x000fc800078e0210 */
[----:B---3--:R-:W-:Y:S02]  /*0630*/  FFMA R25, R21, R8, R22 ;  /* 0x0000000815197223 */ /* 0x008fe40000000016 */
[----:B------:R-:W3:Y:S01]  /*0640*/  LDG.E R21, desc[UR4][R14.64+0x4] ;  /* 0x000004040e157981 */ /* 0x000ee2000c1e1900 */
[----:B-----5:R-:W-:-:S03]  /*0650*/  IMAD.WIDE R8, R29, 0x4, R16 ;  /* 0x000000041d087825 */ /* 0x020fc600078e0210 */
[----:B------:R-:W3:Y:S04]  /*0660*/  LDG.E R18, desc[UR4][R18.64] ;  /* 0x0000000412127981 */ /* 0x000ee8000c1e1900 */
[----:B------:R-:W4:Y:S01]  /*0670*/  LDG.E R19, desc[UR4][R14.64+0xc] ;  /* 0x00000c040e137981 */ /* 0x000f22000c1e1900 */
[----:B--2---:R-:W-:-:S03]  /*0680*/  IMAD.WIDE R28, R27, 0x4, R16 ;  /* 0x000000041b1c7825 */ /* 0x004fc600078e0210 */
[----:B------:R-:W2:Y:S01]  /*0690*/  LDG.E R27, desc[UR4][R14.64+0x8] ;  /* 0x000008040e1b7981 */ /* 0x000ea2000c1e1900 */
[----:B------:R-:W-:-:S03]  /*06a0*/  FFMA R24, R24, R10, R25 ;  /* 0x0000000a18187223 */ /* 0x000fc60000000019 */
[----:B------:R0:W2:Y:S01]  /*06b0*/  LDG.E R25, desc[UR4][R8.64] ;  /* 0x0000000408197981 */ /* 0x0000a2000c1e1900 */
[----:B------:R-:W-:-:S03]  /*06c0*/  IMAD.WIDE R10, R23, 0x4, R16 ;  /* 0x00000004170a7825 */ /* 0x000fc600078e0210 */
[----:B------:R-:W4:Y:S01]  /*06d0*/  LDG.E R28, desc[UR4][R28.64] ;  /* 0x000000041c1c7981 */ /* 0x000f22000c1e1900 */
[----:B------:R-:W-:-:S03]  /*06e0*/  IMAD.WIDE R22, R6, 0x4, R16 ;  /* 0x0000000406167825 */ /* 0x000fc600078e0210 */
[----:B------:R1:W5:Y:S01]  /*06f0*/  LDG.E R11, desc[UR4][R10.64] ;  /* 0x000000040a0b7981 */ /* 0x000362000c1e1900 */
[----:B0-----:R-:W-:-:S03]  /*0700*/  IMAD.WIDE R8, R20, 0x4, R16 ;  /* 0x0000000414087825 */ /* 0x001fc600078e0210 */
[----:B------:R-:W5:Y:S01]  /*0710*/  LDG.E R6, desc[UR4][R14.64+0x10] ;  /* 0x000010040e067981 */ /* 0x000f62000c1e1900 */
[----:B------:R-:W-:-:S03]  /*0720*/  IMAD.WIDE R16, R26, 0x4, R16 ;  /* 0x000000041a107825 */ /* 0x000fc600078e0210 */
[----:B------:R-:W5:Y:S04]  /*0730*/  LDG.E R22, desc[UR4][R22.64] ;  /* 0x0000000416167981 */ /* 0x000f68000c1e1900 */
[----:B------:R-:W5:Y:S04]  /*0740*/  LDG.E R20, desc[UR4][R14.64+0x14] ;  /* 0x000014040e147981 */ /* 0x000f68000c1e1900 */
[----:B------:R-:W5:Y:S04]  /*0750*/  LDG.E R8, desc[UR4][R8.64] ;  /* 0x0000000408087981 */ /* 0x000f68000c1e1900 */
[----:B------:R-:W5:Y:S04]  /*0760*/  LDG.E R29, desc[UR4][R14.64+0x18] ;  /* 0x000018040e1d7981 */ /* 0x000f68000c1e1900 */
[----:B------:R-:W5:Y:S04]  /*0770*/  LDG.E R17, desc[UR4][R16.64] ;  /* 0x0000000410117981 */ /* 0x000f68000c1e1900 */
[----:B------:R0:W5:Y:S01]  /*0780*/  LDG.E R26, desc[UR4][R14.64+0x1c] ;  /* 0x00001c040e1a7981 */ /* 0x000162000c1e1900 */
[----:B---3--:R-:W-:Y:S01]  /*0790*/  FFMA R18, R21, R18, R24 ;  /* 0x0000001215127223 */ /* 0x008fe20000000018 */
[----:B------:R-:W-:-:S04]  /*07a0*/  IADD3 R3, PT, PT, R3, 0x10, RZ ;  /* 0x0000001003037810 */ /* 0x000fc80007ffe0ff */
[----:B------:R-:W-:Y:S02]  /*07b0*/  ISETP.NE.AND P1, PT, R3, RZ, PT ;  /* 0x000000ff0300720c */ /* 0x000fe40003f25270 */
[----:B-1----:R-:W-:Y:S02]  /*07c0*/  IADD3 R10, P2, PT, R14, 0x40, RZ ;  /* 0x000000400e0a7810 */ /* 0x002fe40007f5e0ff */
[----:B------:R-:W-:Y:S02]  /*07d0*/  IADD3 R12, P3, PT, R12, 0x40, RZ ;  /* 0x000000400c0c7810 */ /* 0x000fe40007f7e0ff */
[----:B0-----:R-:W-:Y:S02]  /*07e0*/  IADD3.X R15, PT, PT, RZ, R15, RZ, P2, !PT ;  /* 0x0000000fff0f7210 */ /* 0x001fe400017fe4ff */
[----:B------:R-:W-:Y:S02]  /*07f0*/  IADD3.X R13, PT, PT, RZ, R13, RZ, P3, !PT ;  /* 0x0000000dff0d7210 */ /* 0x000fe40001ffe4ff */
[----:B------:R-:W-:Y:S01]  /*0800*/  IADD3 R4, PT, PT, R4, 0x10, RZ ;  /* 0x0000001004047810 */ /* 0x000fe20007ffe0ff */
[----:B--2---:R-:W-:-:S04]  /*0810*/  FFMA R18, R27, R25, R18 ;  /* 0x000000191b127223 */ /* 0x004fc80000000012 */
[----:B----4-:R-:W-:-:S04]  /*0820*/  FFMA R19, R19, R28, R18 ;  /* 0x0000001c13137223 */ /* 0x010fc80000000012 */
[----:B-----5:R-:W-:-:S04]  /*0830*/  FFMA R11, R6, R11, R19 ;  /* 0x0000000b060b7223 */ /* 0x020fc80000000013 */
[----:B------:R-:W-:-:S04]  /*0840*/  FFMA R20, R20, R22, R11 ;  /* 0x0000001614147223 */ /* 0x000fc8000000000b */
[----:B------:R-:W-:-:S04]  /*0850*/  FFMA R29, R29, R8, R20 ;  /* 0x000000081d1d7223 */ /* 0x000fc80000000014 */
[----:B------:R-:W-:Y:S01]  /*0860*/  FFMA R6, R26, R17, R29 ;  /* 0x000000111a067223 */ /* 0x000fe2000000001d */
[----:B------:R-:W-:Y:S06]  /*0870*/  @P1 BRA `(.L_x_4) ;  /* 0xfffffff800981947 */ /* 0x000fec000383ffff */
.L_x_3:
[----:B------:R-:W-:Y:S05]  /*0880*/  BSYNC.RECONVERGENT B1 ;  /* 0x0000000000017941 */ /* 0x000fea0003800200 */
.L_x_2:
[----:B------:R-:W-:Y:S05]  /*0890*/  @!P0 BRA `(.L_x_1) ;  /* 0x0000000400b88947 */ /* 0x000fea0003800000 */
[----:B------:R-:W-:Y:S01]  /*08a0*/  ISETP.GE.U32.AND P0, PT, R7, 0x8, PT ;  /* 0x000000080700780c */ /* 0x000fe20003f06070 */
[----:B------:R-:W-:Y:S01]  /*08b0*/  BSSY.RECONVERGENT B1, `(.L_x_5) ;  /* 0x0000032000017945 */ /* 0x000fe20003800200 */
[----:B------:R-:W-:-:S04]  /*08c0*/  LOP3.LUT R3, R5, 0x7, RZ, 0xc0, !PT ;  /* 0x0000000705037812 */ /* 0x000fc800078ec0ff */
[----:B------:R-:W-:-:S07]  /*08d0*/  ISETP.NE.AND P1, PT, R3, RZ, PT ;  /* 0x000000ff0300720c */ /* 0x000fce0003f25270 */
[----:B------:R-:W-:Y:S06]  /*08e0*/  @!P0 BRA `(.L_x_6) ;  /* 0x0000000000b88947 */ /* 0x000fec0003800000 */
[----:B------:R-:W0:Y:S08]  /*08f0*/  LDC.64 R12, c[0x0][0x390] ;  /* 0x0000e400ff0c7b82 */ /* 0x000e300000000a00 */
[----:B------:R-:W1:Y:S08]  /*0900*/  LDC.64 R24, c[0x0][0x380] ;  /* 0x0000e000ff187b82 */ /* 0x000e700000000a00 */
[----:B------:R-:W2:Y:S01]  /*0910*/  LDC.64 R14, c[0x0][0x3a0] ;  /* 0x0000e800ff0e7b82 */ /* 0x000ea20000000a00 */
[----:B0-----:R-:W-:-:S05]  /*0920*/  IMAD.WIDE.U32 R12, R4, 0x4, R12 ;  /* 0x00000004040c7825 */ /* 0x001fca00078e000c */
[----:B------:R-:W2:Y:S04]  /*0930*/  LDG.E R19, desc[UR4][R12.64] ;  /* 0x000000040c137981 */ /* 0x000ea8000c1e1900 */
[----:B------:R-:W3:Y:S04]  /*0940*/  LDG.E R27, desc[UR4][R12.64+0x4] ;  /* 0x000004040c1b7981 */ /* 0x000ee8000c1e1900 */
[----:B------:R-:W4:Y:S04]  /*0950*/  LDG.E R20, desc[UR4][R12.64+0x8] ;  /* 0x000008040c147981 */ /* 0x000f28000c1e1900 */
[----:B------:R-:W5:Y:S04]  /*0960*/  LDG.E R16, desc[UR4][R12.64+0xc] ;  /* 0x00000c040c107981 */ /* 0x000f68000c1e1900 */
[----:B------:R-:W5:Y:S04]  /*0970*/  LDG.E R21, desc[UR4][R12.64+0x10] ;  /* 0x000010040c157981 */ /* 0x000f68000c1e1900 */
[----:B------:R-:W5:Y:S04]  /*0980*/  LDG.E R23, desc[UR4][R12.64+0x14] ;  /* 0x000014040c177981 */ /* 0x000f68000c1e1900 */
[----:B------:R-:W5:Y:S04]  /*0990*/  LDG.E R17, desc[UR4][R12.64+0x18] ;  /* 0x000018040c117981 */ /* 0x000f68000c1e1900 */
[----:B------:R-:W5:Y:S01]  /*09a0*/  LDG.E R29, desc[UR4][R12.64+0x1c] ;  /* 0x00001c040c1d7981 */ /* 0x000f62000c1e1900 */
[----:B-1----:R-:W-:-:S05]  /*09b0*/  IMAD.WIDE.U32 R24, R4, 0x4, R24 ;  /* 0x0000000404187825 */ /* 0x002fca00078e0018 */
[----:B------:R-:W5:Y:S04]  /*09c0*/  LDG.E R7, desc[UR4][R24.64] ;  /* 0x0000000418077981 */ /* 0x000f68000c1e1900 */
[----:B------:R-:W5:Y:S04]  /*09d0*/  LDG.E R8, desc[UR4][R24.64+0x4] ;  /* 0x0000040418087981 */ /* 0x000f68000c1e1900 */
[----:B------:R-:W5:Y:S04]  /*09e0*/  LDG.E R9, desc[UR4][R24.64+0x8] ;  /* 0x0000080418097981 */ /* 0x000f68000c1e1900 */
[----:B------:R-:W5:Y:S04]  /*09f0*/  LDG.E R10, desc[UR4][R24.64+0xc] ;  /* 0x00000c04180a7981 */ /* 0x000f68000c1e1900 */
[----:B------:R-:W5:Y:S04]  /*0a00*/  LDG.E R11, desc[UR4][R24.64+0x10] ;  /* 0x00001004180b7981 */ /* 0x000f68000c1e1900 */
[----:B------:R-:W5:Y:S04]  /*0a10*/  LDG.E R12, desc[UR4][R24.64+0x14] ;  /* 0x00001404180c7981 */ /* 0x000f68000c1e1900 */
[----:B------:R-:W5:Y:S04]  /*0a20*/  LDG.E R13, desc[UR4][R24.64+0x18] ;  /* 0x00001804180d7981 */ /* 0x000f68000c1e1900 */
[----:B------:R-:W5:Y:S01]  /*0a30*/  LDG.E R24, desc[UR4][R24.64+0x1c] ;  /* 0x00001c0418187981 */ /* 0x000f62000c1e1900 */
[----:B--2---:R-:W-:-:S04]  /*0a40*/  IMAD.WIDE R18, R19, 0x4, R14 ;  /* 0x0000000413127825 */ /* 0x004fc800078e020e */
[--C-:B---3--:R-:W-:Y:S01]  /*0a50*/  IMAD.WIDE R26, R27, 0x4, R14.reuse ;  /* 0x000000041b1a7825 */ /* 0x108fe200078e020e */
[----:B------:R4:W2:Y:S05]  /*0a60*/  LDG.E R25, desc[UR4][R18.64] ;  /* 0x0000000412197981 */ /* 0x0008aa000c1e1900 */
[----:B------:R-:W3:Y:S01]  /*0a70*/  LDG.E R27, desc[UR4][R26.64] ;  /* 0x000000041a1b7981 */ /* 0x000ee2000c1e1900 */
[----:B----4-:R-:W-:-:S05]  /*0a80*/  IMAD.WIDE R18, R20, 0x4, R14 ;  /* 0x0000000414127825 */ /* 0x010fca00078e020e */
[----:B------:R0:W4:Y:S01]  /*0a90*/  LDG.E R26, desc[UR4][R18.64] ;  /* 0x00000004121a7981 */ /* 0x000122000c1e1900 */
[----:B-----5:R-:W-:-:S04]  /*0aa0*/  IMAD.WIDE R20, R21, 0x4, R14 ;  /* 0x0000000415147825 */ /* 0x020fc800078e020e */
[--C-:B------:R-:W-:Y:S02]  /*0ab0*/  IMAD.WIDE R22, R23, 0x4, R14.reuse ;  /* 0x0000000417167825 */ /* 0x100fe400078e020e */
[----:B------:R-:W5:Y:S02]  /*0ac0*/  LDG.E R20, desc[UR4][R20.64] ;  /* 0x0000000414147981 */ /* 0x000f64000c1e1900 */
[--C-:B0-----:R-:W-:Y:S02]  /*0ad0*/  IMAD.WIDE R18, R16, 0x4, R14.reuse ;  /* 0x0000000410127825 */ /* 0x101fe400078e020e */
[----:B------:R-:W5:Y:S04]  /*0ae0*/  LDG.E R23, desc[UR4][R22.64] ;  /* 0x0000000416177981 */ /* 0x000f68000c1e1900 */
[----:B------:R-:W5:Y:S01]  /*0af0*/  LDG.E R19, desc[UR4][R18.64] ;  /* 0x0000000412137981 */ /* 0x000f62000c1e1900 */
[----:B------:R-:W-:-:S04]  /*0b00*/  IMAD.WIDE R16, R17, 0x4, R14 ;  /* 0x0000000411107825 */ /* 0x000fc800078e020e */
[----:B------:R-:W-:Y:S02]  /*0b10*/  IMAD.WIDE R14, R29, 0x4, R14 ;  /* 0x000000041d0e7825 */ /* 0x000fe400078e020e */
[----:B------:R-:W5:Y:S04]  /*0b20*/  LDG.E R16, desc[UR4][R16.64] ;  /* 0x0000000410107981 */ /* 0x000f68000c1e1900 */
[----:B------:R-:W5:Y:S01]  /*0b30*/  LDG.E R14, desc[UR4][R14.64] ;  /* 0x000000040e0e7981 */ /* 0x000f62000c1e1900 */
[----:B------:R-:W-:Y:S01]  /*0b40*/  IADD3 R4, PT, PT, R4, 0x8, RZ ;  /* 0x0000000804047810 */ /* 0x000fe20007ffe0ff */
[----:B--2---:R-:W-:-:S04]  /*0b50*/  FFMA R7, R7, R25, R6 ;  /* 0x0000001907077223 */ /* 0x004fc80000000006 */
[----:B---3--:R-:W-:-:S04]  /*0b60*/  FFMA R8, R8, R27, R7 ;  /* 0x0000001b08087223 */ /* 0x008fc80000000007 */
[----:B----4-:R-:W-:-:S04]  /*0b70*/  FFMA R9, R9, R26, R8 ;  /* 0x0000001a09097223 */ /* 0x010fc80000000008 */
[----:B-----5:R-:W-:-:S04]  /*0b80*/  FFMA R10, R10, R19, R9 ;  /* 0x000000130a0a7223 */ /* 0x020fc80000000009 */
[----:B------:R-:W-:-:S04]  /*0b90*/  FFMA R11, R11, R20, R10 ;  /* 0x000000140b0b7223 */ /* 0x000fc8000000000a */
[----:B------:R-:W-:-:S04]  /*0ba0*/  FFMA R12, R12, R23, R11 ;  /* 0x000000170c0c7223 */ /* 0x000fc8000000000b */
[----:B------:R-:W-:-:S04]  /*0bb0*/  FFMA R13, R13, R16, R12 ;  /* 0x000000100d0d7223 */ /* 0x000fc8000000000c */
[----:B------:R-:W-:-:S07]  /*0bc0*/  FFMA R6, R24, R14, R13 ;  /* 0x0000000e18067223 */ /* 0x000fce000000000d */
.L_x_6:
[----:B------:R-:W-:Y:S05]  /*0bd0*/  BSYNC.RECONVERGENT B1 ;  /* 0x0000000000017941 */ /* 0x000fea0003800200 */
.L_x_5:
[----:B------:R-:W-:Y:S05]  /*0be0*/  @!P1 BRA `(.L_x_1) ;  /* 0x0000000000e49947 */ /* 0x000fea0003800000 */
[----:B------:R-:W-:Y:S01]  /*0bf0*/  ISETP.GE.U32.AND P0, PT, R3, 0x4, PT ;  /* 0x000000040300780c */ /* 0x000fe20003f06070 */
[----:B------:R-:W-:Y:S01]  /*0c00*/  BSSY.RECONVERGENT B1, `(.L_x_7) ;  /* 0x000001e000017945 */ /* 0x000fe20003800200 */
[----:B------:R-:W-:-:S04]  /*0c10*/  LOP3.LUT R5, R5, 0x3, RZ, 0xc0, !PT ;  /* 0x0000000305057812 */ /* 0x000fc800078ec0ff */
[----:B------:R-:W-:-:S07]  /*0c20*/  ISETP.NE.AND P1, PT, R5, RZ, PT ;  /* 0x000000ff0500720c */ /* 0x000fce0003f25270 */
[----:B------:R-:W-:Y:S06]  /*0c30*/  @!P0 BRA `(.L_x_8) ;  /* 0x0000000000688947 */ /* 0x000fec0003800000 */
[----:B------:R-:W0:Y:S08]  /*0c40*/  LDC.64 R8, c[0x0][0x390] ;  /* 0x0000e400ff087b82 */ /* 0x000e300000000a00 */
[----:B------:R-:W1:Y:S01]  /*0c50*/  LDC.64 R10, c[0x0][0x380] ;  /* 0x0000e000ff0a7b82 */ /* 0x000e620000000a00 */
[----:B0-----:R-:W-:-:S07]  /*0c60*/  IMAD.WIDE.U32 R12, R4, 0x4, R8 ;  /* 0x00000004040c7825 */ /* 0x001fce00078e0008 */
[----:B------:R-:W0:Y:S01]  /*0c70*/  LDC.64 R8, c[0x0][0x3a0] ;  /* 0x0000e800ff087b82 */ /* 0x000e220000000a00 */
[----:B------:R-:W0:Y:S04]  /*0c80*/  LDG.E R15, desc[UR4][R12.64] ;  /* 0x000000040c0f7981 */ /* 0x000e28000c1e1900 */
[----:B------:R-:W2:Y:S04]  /*0c90*/  LDG.E R17, desc[UR4][R12.64+0x4] ;  /* 0x000004040c117981 */ /* 0x000ea8000c1e1900 */
[----:B------:R-:W3:Y:S04]  /*0ca0*/  LDG.E R19, desc[UR4][R12.64+0x8] ;  /* 0x000008040c137981 */ /* 0x000ee8000c1e1900 */
[----:B------:R-:W4:Y:S01]  /*0cb0*/  LDG.E R7, desc[UR4][R12.64+0xc] ;  /* 0x00000c040c077981 */ /* 0x000f22000c1e1900 */
[----:B-1----:R-:W-:-:S05]  /*0cc0*/  IMAD.WIDE.U32 R10, R4, 0x4, R10 ;  /* 0x00000004040a7825 */ /* 0x002fca00078e000a */
[----:B------:R-:W5:Y:S04]  /*0cd0*/  LDG.E R3, desc[UR4][R10.64] ;  /* 0x000000040a037981 */ /* 0x000f68000c1e1900 */
[----:B------:R-:W5:Y:S04]  /*0ce0*/  LDG.E R20, desc[UR4][R10.64+0x4] ;  /* 0x000004040a147981 */ /* 0x000f68000c1e1900 */
[----:B------:R-:W5:Y:S04]  /*0cf0*/  LDG.E R12, desc[UR4][R10.64+0x8] ;  /* 0x000008040a0c7981 */ /* 0x000f68000c1e1900 */
[----:B------:R-:W5:Y:S01]  /*0d00*/  LDG.E R22, desc[UR4][R10.64+0xc] ;  /* 0x00000c040a167981 */ /* 0x000f62000c1e1900 */
[----:B0-----:R-:W-:-:S04]  /*0d10*/  IMAD.WIDE R14, R15, 0x4, R8 ;  /* 0x000000040f0e7825 */ /* 0x001fc800078e0208 */
[--C-:B--2---:R-:W-:Y:S02]  /*0d20*/  IMAD.WIDE R16, R17, 0x4, R8.reuse ;  /* 0x0000000411107825 */ /* 0x104fe400078e0208 */
[----:B------:R-:W5:Y:S02]  /*0d30*/  LDG.E R14, desc[UR4][R14.64] ;  /* 0x000000040e0e7981 */ /* 0x000f64000c1e1900 */
[--C-:B---3--:R-:W-:Y:S02]  /*0d40*/  IMAD.WIDE R18, R19, 0x4, R8.reuse ;  /* 0x0000000413127825 */ /* 0x108fe400078e0208 */
[----:B------:R-:W2:Y:S02]  /*0d50*/  LDG.E R16, desc[UR4][R16.64] ;  /* 0x0000000410107981 */ /* 0x000ea4000c1e1900 */
[----:B----4-:R-:W-:Y:S02]  /*0d60*/  IMAD.WIDE R8, R7, 0x4, R8 ;  /* 0x0000000407087825 */ /* 0x010fe400078e0208 */
[----:B------:R-:W3:Y:S04]  /*0d70*/  LDG.E R18, desc[UR4][R18.64] ;  /* 0x0000000412127981 */ /* 0x000ee8000c1e1900 */
[----:B------:R-:W4:Y:S01]  /*0d80*/  LDG.E R8, desc[UR4][R8.64] ;  /* 0x0000000408087981 */ /* 0x000f22000c1e1900 */
[----:B------:R-:W-:Y:S01]  /*0d90*/  IADD3 R4, PT, PT, R4, 0x4, RZ ;  /* 0x0000000404047810 */ /* 0x000fe20007ffe0ff */
[----:B-----5:R-:W-:-:S04]  /*0da0*/  FFMA R3, R3, R14, R6 ;  /* 0x0000000e03037223 */ /* 0x020fc80000000006 */
[----:B--2---:R-:W-:-:S04]  /*0db0*/  FFMA R3, R20, R16, R3 ;  /* 0x0000001014037223 */ /* 0x004fc80000000003 */
[----:B---3--:R-:W-:-:S04]  /*0dc0*/  FFMA R3, R12, R18, R3 ;  /* 0x000000120c037223 */ /* 0x008fc80000000003 */
[----:B----4-:R-:W-:-:S07]  /*0dd0*/  FFMA R6, R22, R8, R3 ;  /* 0x0000000816067223 */ /* 0x010fce0000000003 */
.L_x_8:
[----:B------:R-:W-:Y:S05]  /*0de0*/  BSYNC.RECONVERGENT B1 ;  /* 0x0000000000017941 */ /* 0x000fea0003800200 */
.L_x_7:
[----:B------:R-:W-:Y:S05]  /*0df0*/  @!P1 BRA `(.L_x_1) ;  /* 0x0000000000609947 */ /* 0x000fea0003800000 */
[----:B------:R-:W0:Y:S01]  /*0e00*/  LDC.64 R10, c[0x0][0x390] ;  /* 0x0000e400ff0a7b82 */ /* 0x000e220000000a00 */
[----:B------:R-:W-:-:S07]  /*0e10*/  IADD3 R3, PT, PT, -R5, RZ, RZ ;  /* 0x000000ff05037210 */ /* 0x000fce0007ffe1ff */
[----:B------:R-:W1:Y:S08]  /*0e20*/  LDC.64 R12, c[0x0][0x380] ;  /* 0x0000e000ff0c7b82 */ /* 0x000e700000000a00 */
[----:B------:R-:W2:Y:S01]  /*0e30*/  LDC.64 R8, c[0x0][0x3a0] ;  /* 0x0000e800ff087b82 */ /* 0x000ea20000000a00 */
[----:B0-----:R-:W-:-:S03]  /*0e40*/  IMAD.WIDE.U32 R10, R4, 0x4, R10 ;  /* 0x00000004040a7825 */ /* 0x001fc600078e000a */
[----:B------:R-:W-:Y:S02]  /*0e50*/  MOV R14, R10 ;  /* 0x0000000a000e7202 */ /* 0x000fe40000000f00 */
[----:B------:R-:W-:Y:S01]  /*0e60*/  MOV R15, R11 ;  /* 0x0000000b000f7202 */ /* 0x000fe20000000f00 */
[----:B-1----:R-:W-:-:S07]  /*0e70*/  IMAD.WIDE.U32 R12, R4, 0x4, R12 ;  /* 0x00000004040c7825 */ /* 0x002fce00078e000c */
.L_x_9:
[----:B------:R-:W-:Y:S02]  /*0e80*/  MOV R10, R14 ;  /* 0x0000000e000a7202 */ /* 0x000fe40000000f00 */
[----:B------:R-:W-:-:S05]  /*0e90*/  MOV R11, R15 ;  /* 0x0000000f000b7202 */ /* 0x000fca0000000f00 */
[----:B------:R0:W2:Y:S02]  /*0ea0*/  LDG.E R5, desc[UR4][R10.64] ;  /* 0x000000040a057981 */ /* 0x0000a4000c1e1900 */
[----:B0-----:R-:W-:Y:S02]  /*0eb0*/  MOV R10, R12 ;  /* 0x0000000c000a7202 */ /* 0x001fe40000000f00 */
[----:B------:R-:W-:-:S05]  /*0ec0*/  MOV R11, R13 ;  /* 0x0000000d000b7202 */ /* 0x000fca0000000f00 */
[----:B------:R-:W3:Y:S01]  /*0ed0*/  LDG.E R7, desc[UR4][R10.64] ;  /* 0x000000040a077981 */ /* 0x000ee2000c1e1900 */
[----:B--2---:R-:W-:-:S06]  /*0ee0*/  IMAD.WIDE R4, R5, 0x4, R8 ;  /* 0x0000000405047825 */ /* 0x004fcc00078e0208 */
[----:B------:R-:W3:Y:S01]  /*0ef0*/  LDG.E R4, desc[UR4][R4.64] ;  /* 0x0000000404047981 */ /* 0x000ee2000c1e1900 */
[----:B------:R-:W-:-:S04]  /*0f00*/  IADD3 R3, PT, PT, R3, 0x1, RZ ;  /* 0x0000000103037810 */ /* 0x000fc80007ffe0ff */
[----:B------:R-:W-:Y:S02]  /*0f10*/  ISETP.NE.AND P0, PT, R3, RZ, PT ;  /* 0x000000ff0300720c */ /* 0x000fe40003f05270 */
[----:B------:R-:W-:Y:S02]  /*0f20*/  IADD3 R14, P1, PT, R14, 0x4, RZ ;  /* 0x000000040e0e7810 */ /* 0x000fe40007f3e0ff */
[----:B------:R-:W-:Y:S02]  /*0f30*/  IADD3 R12, P2, PT, R12, 0x4, RZ ;  /* 0x000000040c0c7810 */ /* 0x000fe40007f5e0ff */
[----:B------:R-:W-:Y:S02]  /*0f40*/  IADD3.X R15, PT, PT, RZ, R15, RZ, P1, !PT ;  /* 0x0000000fff0f7210 */ /* 0x000fe40000ffe4ff */
[----:B------:R-:W-:Y:S01]  /*0f50*/  IADD3.X R13, PT, PT, RZ, R13, RZ, P2, !PT ;  /* 0x0000000dff0d7210 */ /* 0x000fe200017fe4ff */
[----:B---3--:R-:W-:-:S04]  /*0f60*/  FFMA R6, R7, R4, R6 ;  /* 0x0000000407067223 */ /* 0x008fc80000000006 */
[----:B------:R-:W-:Y:S05]  /*0f70*/  @P0 BRA `(.L_x_9) ;  /* 0xfffffffc00c00947 */ /* 0x000fea000383ffff */
.L_x_1:
[----:B------:R-:W-:Y:S05]  /*0f80*/  BSYNC.RECONVERGENT B0 ;  /* 0x0000000000007941 */ /* 0x000fea0003800200 */
.L_x_0:
[----:B------:R-:W0:Y:S02]  /*0f90*/  LDCU.64 UR6, c[0x0][0x3a8] ;  /* 0x00007500ff0677ac */ /* 0x000e240008000a00 */
[----:B0-----:R-:W-:-:S04]  /*0fa0*/  IADD3 R4, P0, PT, R0, UR6, RZ ;  /* 0x0000000600047c10 */ /* 0x001fc8000ff1e0ff */
[----:B------:R-:W-:-:S05]  /*0fb0*/  IADD3.X R5, PT, PT, R2, UR7, RZ, P0, !PT ;  /* 0x0000000702057c10 */ /* 0x000fca00087fe4ff */
[----:B------:R-:W2:Y:S02]  /*0fc0*/  LDG.E R3, desc[UR4][R4.64] ;  /* 0x0000000404037981 */ /* 0x000ea4000c1e1900 */
[----:B--2---:R-:W-:-:S05]  /*0fd0*/  FADD R3, R3, R6 ;  /* 0x0000000603037221 */ /* 0x004fca0000000000 */
[----:B------:R-:W-:Y:S01]  /*0fe0*/  STG.E desc[UR4][R4.64], R3 ;  /* 0x0000000304007986 */ /* 0x000fe2000c101904 */
[----:B------:R-:W-:Y:S05]  /*0ff0*/  EXIT ;  /* 0x000000000000794d */ /* 0x000fea0003800000 */
.L_x_10:
[----:B------:R-:W-:-:S00]  /*1000*/  BRA `(.L_x_10) ;  /* 0xfffffffc00fc7947 */ /* 0x000fc0000383ffff */
[----:B------:R-:W-:-:S00]  /*1010*/  NOP ;  /* 0x0000000000007918 */ /* 0x000fc00000000000 */
        /* <DEDUP_REMOVED lines=14> */
.L_x_11:


//--------------------- .nv.shared.reserved.0     --------------------------
	.section	.nv.shared.reserved.0,"aw",@nobits
	.weak		__nv_reservedSMEM_offset_0_alias
	.size		__nv_reservedSMEM_offset_0_alias, 0, 64
	.other		__nv_reservedSMEM_offset_0_alias,@"STO_CUDA_RESERVED_SHARED STV_DEFAULT"
__nv_reservedSMEM_offset_0_alias:
	.zero		0
	.zero		64


//--------------------- .nv.constant0.spmv_csr_kernel --------------------------
	.section	.nv.constant0.spmv_csr_kernel,"a",@progbits
	.sectionflags	@""
	.align	4
.nv.constant0.spmv_csr_kernel:
	.zero		944


//--------------------- SYMBOLS --------------------------

	.type		.nv.reservedSmem.offset0,@object
	.size		.nv.reservedSmem.offset0,0x4
